//
// Generated by NVIDIA NVVM Compiler
//
// Compiler Build ID: CL-36424714
// Cuda compilation tools, release 13.0, V13.0.88
// Based on NVVM 20.0.0
//

.version 9.0
.target sm_100
.address_size 64

	// .globl	_Z20fermat_factorizationmPmS_mPi

.visible .entry _Z20fermat_factorizationmPmS_mPi(
	.param .u64 _Z20fermat_factorizationmPmS_mPi_param_0,
	.param .u64 .ptr .align 1 _Z20fermat_factorizationmPmS_mPi_param_1,
	.param .u64 .ptr .align 1 _Z20fermat_factorizationmPmS_mPi_param_2,
	.param .u64 _Z20fermat_factorizationmPmS_mPi_param_3,
	.param .u64 .ptr .align 1 _Z20fermat_factorizationmPmS_mPi_param_4
)
{
	.reg .pred 	%p<7>;
	.reg .b32 	%r<5>;
	.reg .b32 	%f<3>;
	.reg .b64 	%rd<19>;

	ld.param.u64 	%rd7, [_Z20fermat_factorizationmPmS_mPi_param_0];
	ld.param.u64 	%rd8, [_Z20fermat_factorizationmPmS_mPi_param_1];
	ld.param.u64 	%rd9, [_Z20fermat_factorizationmPmS_mPi_param_2];
	ld.param.u64 	%rd10, [_Z20fermat_factorizationmPmS_mPi_param_3];
	cvta.to.global.u64 	%rd1, %rd9;
	cvta.to.global.u64 	%rd2, %rd8;
	mov.u32 	%r1, %tid.x;
	mov.u32 	%r2, %ntid.x;
	mov.u32 	%r3, %ctaid.x;
	mad.lo.s32 	%r4, %r2, %r3, %r1;
	cvt.u64.u32 	%rd11, %r4;
	add.s64 	%rd3, %rd10, %rd11;
	setp.ge.u64 	%p1, %rd3, %rd7;
	@%p1 bra 	$L__BB0_6;
	and.b64  	%rd12, %rd7, 1;
	setp.eq.b64 	%p2, %rd12, 1;
	@%p2 bra 	$L__BB0_3;
	mov.b64 	%rd17, 2;
	st.global.u64 	[%rd2], %rd17;
	shr.u64 	%rd18, %rd7, 1;
	st.global.u64 	[%rd1], %rd18;
	bra.uni 	$L__BB0_6;
$L__BB0_3:
	mul.lo.s64 	%rd13, %rd3, %rd3;
	sub.s64 	%rd14, %rd13, %rd7;
	cvt.rn.f32.u64 	%f1, %rd14;
	sqrt.rn.f32 	%f2, %f1;
	cvt.rzi.u64.f32 	%rd4, %f2;
	mul.lo.s64 	%rd15, %rd4, %rd4;
	setp.ne.s64 	%p3, %rd15, %rd14;
	@%p3 bra 	$L__BB0_6;
	sub.s64 	%rd5, %rd3, %rd4;
	add.s64 	%rd6, %rd4, %rd3;
	mul.lo.s64 	%rd16, %rd5, %rd6;
	setp.ne.s64 	%p4, %rd16, %rd7;
	setp.le.u64 	%p5, %rd3, %rd4;
	or.pred  	%p6, %p5, %p4;
	@%p6 bra 	$L__BB0_6;
	st.global.u64 	[%rd2], %rd5;
	st.global.u64 	[%rd1], %rd6;
$L__BB0_6:
	ret;

}
	// .globl	_Z11big_productPjS_S_i
.visible .entry _Z11big_productPjS_S_i(
	.param .u64 .ptr .align 1 _Z11big_productPjS_S_i_param_0,
	.param .u64 .ptr .align 1 _Z11big_productPjS_S_i_param_1,
	.param .u64 .ptr .align 1 _Z11big_productPjS_S_i_param_2,
	.param .u32 _Z11big_productPjS_S_i_param_3
)
{
	.reg .pred 	%p<12>;
	.reg .b32 	%r<147>;
	.reg .b64 	%rd<55>;

	ld.param.u64 	%rd5, [_Z11big_productPjS_S_i_param_0];
	ld.param.u64 	%rd4, [_Z11big_productPjS_S_i_param_1];
	ld.param.u64 	%rd6, [_Z11big_productPjS_S_i_param_2];
	ld.param.u32 	%r12, [_Z11big_productPjS_S_i_param_3];
	cvta.to.global.u64 	%rd1, %rd6;
	cvta.to.global.u64 	%rd2, %rd5;
	mov.u32 	%r13, %ctaid.x;
	mov.u32 	%r14, %ntid.x;
	mov.u32 	%r15, %tid.x;
	mad.lo.s32 	%r1, %r13, %r14, %r15;
	setp.ge.u32 	%p1, %r1, %r12;
	setp.lt.s32 	%p2, %r12, 1;
	or.pred  	%p3, %p1, %p2;
	@%p3 bra 	$L__BB1_12;
	cvta.to.global.u64 	%rd7, %rd4;
	mul.wide.u32 	%rd8, %r1, 4;
	add.s64 	%rd3, %rd7, %rd8;
	and.b32  	%r2, %r12, 7;
	setp.lt.u32 	%p4, %r12, 8;
	mov.b32 	%r145, 0;
	@%p4 bra 	$L__BB1_4;
	and.b32  	%r145, %r12, 2147483640;
	mov.b32 	%r143, 0;
$L__BB1_3:
	.pragma "nounroll";
	mul.wide.u32 	%rd9, %r143, 4;
	add.s64 	%rd10, %rd2, %rd9;
	ld.global.u32 	%r18, [%rd10];
	ld.global.u32 	%r19, [%rd3];
	mul.lo.s32 	%r20, %r19, %r18;
	add.s32 	%r21, %r143, %r1;
	mul.wide.u32 	%rd11, %r21, 4;
	add.s64 	%rd12, %rd1, %rd11;
	and.b32  	%r22, %r20, 255;
	atom.global.add.u32 	%r23, [%rd12], %r22;
	add.s32 	%r24, %r21, 1;
	mul.wide.u32 	%rd13, %r24, 4;
	add.s64 	%rd14, %rd1, %rd13;
	shr.u32 	%r25, %r20, 8;
	atom.global.add.u32 	%r26, [%rd14], %r25;
	ld.global.u32 	%r27, [%rd10+4];
	ld.global.u32 	%r28, [%rd3];
	mul.lo.s32 	%r29, %r28, %r27;
	and.b32  	%r30, %r29, 255;
	atom.global.add.u32 	%r31, [%rd14], %r30;
	add.s32 	%r32, %r21, 2;
	mul.wide.u32 	%rd15, %r32, 4;
	add.s64 	%rd16, %rd1, %rd15;
	shr.u32 	%r33, %r29, 8;
	atom.global.add.u32 	%r34, [%rd16], %r33;
	ld.global.u32 	%r35, [%rd10+8];
	ld.global.u32 	%r36, [%rd3];
	mul.lo.s32 	%r37, %r36, %r35;
	and.b32  	%r38, %r37, 255;
	atom.global.add.u32 	%r39, [%rd16], %r38;
	add.s32 	%r40, %r21, 3;
	mul.wide.u32 	%rd17, %r40, 4;
	add.s64 	%rd18, %rd1, %rd17;
	shr.u32 	%r41, %r37, 8;
	atom.global.add.u32 	%r42, [%rd18], %r41;
	ld.global.u32 	%r43, [%rd10+12];
	ld.global.u32 	%r44, [%rd3];
	mul.lo.s32 	%r45, %r44, %r43;
	and.b32  	%r46, %r45, 255;
	atom.global.add.u32 	%r47, [%rd18], %r46;
	add.s32 	%r48, %r21, 4;
	mul.wide.u32 	%rd19, %r48, 4;
	add.s64 	%rd20, %rd1, %rd19;
	shr.u32 	%r49, %r45, 8;
	atom.global.add.u32 	%r50, [%rd20], %r49;
	ld.global.u32 	%r51, [%rd10+16];
	ld.global.u32 	%r52, [%rd3];
	mul.lo.s32 	%r53, %r52, %r51;
	and.b32  	%r54, %r53, 255;
	atom.global.add.u32 	%r55, [%rd20], %r54;
	add.s32 	%r56, %r21, 5;
	mul.wide.u32 	%rd21, %r56, 4;
	add.s64 	%rd22, %rd1, %rd21;
	shr.u32 	%r57, %r53, 8;
	atom.global.add.u32 	%r58, [%rd22], %r57;
	ld.global.u32 	%r59, [%rd10+20];
	ld.global.u32 	%r60, [%rd3];
	mul.lo.s32 	%r61, %r60, %r59;
	and.b32  	%r62, %r61, 255;
	atom.global.add.u32 	%r63, [%rd22], %r62;
	add.s32 	%r64, %r21, 6;
	mul.wide.u32 	%rd23, %r64, 4;
	add.s64 	%rd24, %rd1, %rd23;
	shr.u32 	%r65, %r61, 8;
	atom.global.add.u32 	%r66, [%rd24], %r65;
	ld.global.u32 	%r67, [%rd10+24];
	ld.global.u32 	%r68, [%rd3];
	mul.lo.s32 	%r69, %r68, %r67;
	and.b32  	%r70, %r69, 255;
	atom.global.add.u32 	%r71, [%rd24], %r70;
	add.s32 	%r72, %r21, 7;
	mul.wide.u32 	%rd25, %r72, 4;
	add.s64 	%rd26, %rd1, %rd25;
	shr.u32 	%r73, %r69, 8;
	atom.global.add.u32 	%r74, [%rd26], %r73;
	ld.global.u32 	%r75, [%rd10+28];
	ld.global.u32 	%r76, [%rd3];
	mul.lo.s32 	%r77, %r76, %r75;
	and.b32  	%r78, %r77, 255;
	atom.global.add.u32 	%r79, [%rd26], %r78;
	add.s32 	%r80, %r21, 8;
	mul.wide.u32 	%rd27, %r80, 4;
	add.s64 	%rd28, %rd1, %rd27;
	shr.u32 	%r81, %r77, 8;
	atom.global.add.u32 	%r82, [%rd28], %r81;
	add.s32 	%r143, %r143, 8;
	setp.ne.s32 	%p5, %r143, %r145;
	@%p5 bra 	$L__BB1_3;
$L__BB1_4:
	setp.eq.s32 	%p6, %r2, 0;
	@%p6 bra 	$L__BB1_12;
	and.b32  	%r7, %r12, 3;
	setp.lt.u32 	%p7, %r2, 4;
	@%p7 bra 	$L__BB1_7;
	mul.wide.u32 	%rd29, %r145, 4;
	add.s64 	%rd30, %rd2, %rd29;
	ld.global.u32 	%r83, [%rd30];
	ld.global.u32 	%r84, [%rd3];
	mul.lo.s32 	%r85, %r84, %r83;
	add.s32 	%r86, %r145, %r1;
	mul.wide.u32 	%rd31, %r86, 4;
	add.s64 	%rd32, %rd1, %rd31;
	and.b32  	%r87, %r85, 255;
	atom.global.add.u32 	%r88, [%rd32], %r87;
	add.s32 	%r89, %r86, 1;
	mul.wide.u32 	%rd33, %r89, 4;
	add.s64 	%rd34, %rd1, %rd33;
	shr.u32 	%r90, %r85, 8;
	atom.global.add.u32 	%r91, [%rd34], %r90;
	ld.global.u32 	%r92, [%rd30+4];
	ld.global.u32 	%r93, [%rd3];
	mul.lo.s32 	%r94, %r93, %r92;
	and.b32  	%r95, %r94, 255;
	atom.global.add.u32 	%r96, [%rd34], %r95;
	add.s32 	%r97, %r86, 2;
	mul.wide.u32 	%rd35, %r97, 4;
	add.s64 	%rd36, %rd1, %rd35;
	shr.u32 	%r98, %r94, 8;
	atom.global.add.u32 	%r99, [%rd36], %r98;
	ld.global.u32 	%r100, [%rd30+8];
	ld.global.u32 	%r101, [%rd3];
	mul.lo.s32 	%r102, %r101, %r100;
	and.b32  	%r103, %r102, 255;
	atom.global.add.u32 	%r104, [%rd36], %r103;
	add.s32 	%r105, %r86, 3;
	mul.wide.u32 	%rd37, %r105, 4;
	add.s64 	%rd38, %rd1, %rd37;
	shr.u32 	%r106, %r102, 8;
	atom.global.add.u32 	%r107, [%rd38], %r106;
	ld.global.u32 	%r108, [%rd30+12];
	ld.global.u32 	%r109, [%rd3];
	mul.lo.s32 	%r110, %r109, %r108;
	and.b32  	%r111, %r110, 255;
	atom.global.add.u32 	%r112, [%rd38], %r111;
	add.s32 	%r113, %r86, 4;
	mul.wide.u32 	%rd39, %r113, 4;
	add.s64 	%rd40, %rd1, %rd39;
	shr.u32 	%r114, %r110, 8;
	atom.global.add.u32 	%r115, [%rd40], %r114;
	add.s32 	%r145, %r145, 4;
$L__BB1_7:
	setp.eq.s32 	%p8, %r7, 0;
	@%p8 bra 	$L__BB1_12;
	setp.eq.s32 	%p9, %r7, 1;
	@%p9 bra 	$L__BB1_10;
	mul.wide.u32 	%rd41, %r145, 4;
	add.s64 	%rd42, %rd2, %rd41;
	ld.global.u32 	%r116, [%rd42];
	ld.global.u32 	%r117, [%rd3];
	mul.lo.s32 	%r118, %r117, %r116;
	add.s32 	%r119, %r145, %r1;
	mul.wide.u32 	%rd43, %r119, 4;
	add.s64 	%rd44, %rd1, %rd43;
	and.b32  	%r120, %r118, 255;
	atom.global.add.u32 	%r121, [%rd44], %r120;
	add.s32 	%r122, %r119, 1;
	mul.wide.u32 	%rd45, %r122, 4;
	add.s64 	%rd46, %rd1, %rd45;
	shr.u32 	%r123, %r118, 8;
	atom.global.add.u32 	%r124, [%rd46], %r123;
	ld.global.u32 	%r125, [%rd42+4];
	ld.global.u32 	%r126, [%rd3];
	mul.lo.s32 	%r127, %r126, %r125;
	and.b32  	%r128, %r127, 255;
	atom.global.add.u32 	%r129, [%rd46], %r128;
	add.s32 	%r130, %r119, 2;
	mul.wide.u32 	%rd47, %r130, 4;
	add.s64 	%rd48, %rd1, %rd47;
	shr.u32 	%r131, %r127, 8;
	atom.global.add.u32 	%r132, [%rd48], %r131;
	add.s32 	%r145, %r145, 2;
$L__BB1_10:
	and.b32  	%r133, %r12, 1;
	setp.eq.b32 	%p10, %r133, 1;
	not.pred 	%p11, %p10;
	@%p11 bra 	$L__BB1_12;
	mul.wide.u32 	%rd49, %r145, 4;
	add.s64 	%rd50, %rd2, %rd49;
	ld.global.u32 	%r134, [%rd50];
	ld.global.u32 	%r135, [%rd3];
	mul.lo.s32 	%r136, %r135, %r134;
	add.s32 	%r137, %r145, %r1;
	mul.wide.u32 	%rd51, %r137, 4;
	add.s64 	%rd52, %rd1, %rd51;
	and.b32  	%r138, %r136, 255;
	atom.global.add.u32 	%r139, [%rd52], %r138;
	add.s32 	%r140, %r137, 1;
	mul.wide.u32 	%rd53, %r140, 4;
	add.s64 	%rd54, %rd1, %rd53;
	shr.u32 	%r141, %r136, 8;
	atom.global.add.u32 	%r142, [%rd54], %r141;
$L__BB1_12:
	ret;

}
	// .globl	_Z10long_bytesPKjPci
.visible .entry _Z10long_bytesPKjPci(
	.param .u64 .ptr .align 1 _Z10long_bytesPKjPci_param_0,
	.param .u64 .ptr .align 1 _Z10long_bytesPKjPci_param_1,
	.param .u32 _Z10long_bytesPKjPci_param_2
)
{
	.reg .pred 	%p<2>;
	.reg .b32 	%r<7>;
	.reg .b64 	%rd<9>;

	ld.param.u64 	%rd1, [_Z10long_bytesPKjPci_param_0];
	ld.param.u64 	%rd2, [_Z10long_bytesPKjPci_param_1];
	ld.param.u32 	%r2, [_Z10long_bytesPKjPci_param_2];
	mov.u32 	%r3, %tid.x;
	mov.u32 	%r4, %ctaid.x;
	mov.u32 	%r5, %ntid.x;
	mad.lo.s32 	%r1, %r4, %r5, %r3;
	setp.ge.s32 	%p1, %r1, %r2;
	@%p1 bra 	$L__BB2_2;
	cvta.to.global.u64 	%rd3, %rd1;
	cvta.to.global.u64 	%rd4, %rd2;
	cvt.u64.u32 	%rd5, %r1;
	mul.wide.u32 	%rd6, %r1, 4;
	add.s64 	%rd7, %rd3, %rd6;
	ld.global.u32 	%r6, [%rd7];
	add.s64 	%rd8, %rd4, %rd5;
	st.global.u8 	[%rd8], %r6;
$L__BB2_2:
	ret;

}
	// .globl	_Z10bytes_longPKcPji
.visible .entry _Z10bytes_longPKcPji(
	.param .u64 .ptr .align 1 _Z10bytes_longPKcPji_param_0,
	.param .u64 .ptr .align 1 _Z10bytes_longPKcPji_param_1,
	.param .u32 _Z10bytes_longPKcPji_param_2
)
{
	.reg .pred 	%p<2>;
	.reg .b32 	%r<7>;
	.reg .b64 	%rd<9>;

	ld.param.u64 	%rd1, [_Z10bytes_longPKcPji_param_0];
	ld.param.u64 	%rd2, [_Z10bytes_longPKcPji_param_1];
	ld.param.u32 	%r2, [_Z10bytes_longPKcPji_param_2];
	mov.u32 	%r3, %tid.x;
	mov.u32 	%r4, %ctaid.x;
	mov.u32 	%r5, %ntid.x;
	mad.lo.s32 	%r1, %r4, %r5, %r3;
	setp.ge.s32 	%p1, %r1, %r2;
	@%p1 bra 	$L__BB3_2;
	cvta.to.global.u64 	%rd3, %rd1;
	cvta.to.global.u64 	%rd4, %rd2;
	cvt.u64.u32 	%rd5, %r1;
	add.s64 	%rd6, %rd3, %rd5;
	ld.global.s8 	%r6, [%rd6];
	mul.wide.u32 	%rd7, %r1, 4;
	add.s64 	%rd8, %rd4, %rd7;
	st.global.u32 	[%rd8], %r6;
$L__BB3_2:
	ret;

}


// ===== COMPILED SASS (sm_100) =====

	.target	sm_100

	.elftype	@"ET_EXEC"


//--------------------- .note.nv.tkinfo           --------------------------
	.section	.note.nv.tkinfo,"",@"SHT_NOTE"
	.sectionflags	@"SHF_NOTE_NV_TKINFO"
	.tkinfo
        /*0018*/ 	.word	0x00000002
        /*0030*/ 	.string	""
        /*0030*/ 	.string	"ptxas"
        /*0030*/ 	.string	"Cuda compilation tools, release 13.0, V13.0.88"
        /*0030*/ 	.string	"Build cuda_13.0.r13.0/compiler.36424714_0"
        /*0030*/ 	.string	"-arch sm_100 -m 64 "



//--------------------- .note.nv.cuinfo           --------------------------
	.section	.note.nv.cuinfo,"",@"SHT_NOTE"
	.sectionflags	@"SHF_NOTE_NV_CUINFO"
        /*0018*/ 	.short	0x0002
        /*001a*/ 	.short	0x0064
        /*001c*/ 	.short	0x0082
	.zero		2


//--------------------- .nv.info                  --------------------------
	.section	.nv.info,"",@"SHT_CUDA_INFO"
	.align	4


	//----- nvinfo : EIATTR_REGCOUNT
	.align		4
        /*0000*/ 	.byte	0x04, 0x2f
        /*0002*/ 	.short	(.L_1 - .L_0)
	.align		4
.L_0:
        /*0004*/ 	.word	index@(_Z20fermat_factorizationmPmS_mPi)
        /*0008*/ 	.word	0x00000010


	//----- nvinfo : EIATTR_FRAME_SIZE
	.align		4
.L_1:
        /*000c*/ 	.byte	0x04, 0x11
        /*000e*/ 	.short	(.L_3 - .L_2)
	.align		4
.L_2:
        /*0010*/ 	.word	index@($__internal_0_$__cuda_sm20_sqrt_rn_f32_slowpath)
        /*0014*/ 	.word	0x00000000


	//----- nvinfo : EIATTR_FRAME_SIZE
	.align		4
.L_3:
        /*0018*/ 	.byte	0x04, 0x11
        /*001a*/ 	.short	(.L_5 - .L_4)
	.align		4
.L_4:
        /*001c*/ 	.word	index@(_Z20fermat_factorizationmPmS_mPi)
        /*0020*/ 	.word	0x00000000


	//----- nvinfo : EIATTR_REGCOUNT
	.align		4
.L_5:
        /*0024*/ 	.byte	0x04, 0x2f
        /*0026*/ 	.short	(.L_7 - .L_6)
	.align		4
.L_6:
        /*0028*/ 	.word	index@(_Z11big_productPjS_S_i)
        /*002c*/ 	.word	0x00000020


	//----- nvinfo : EIATTR_FRAME_SIZE
	.align		4
.L_7:
        /*0030*/ 	.byte	0x04, 0x11
        /*0032*/ 	.short	(.L_9 - .L_8)
	.align		4
.L_8:
        /*0034*/ 	.word	index@(_Z11big_productPjS_S_i)
        /*0038*/ 	.word	0x00000000


	//----- nvinfo : EIATTR_REGCOUNT
	.align		4
.L_9:
        /*003c*/ 	.byte	0x04, 0x2f
        /*003e*/ 	.short	(.L_11 - .L_10)
	.align		4
.L_10:
        /*0040*/ 	.word	index@(_Z10long_bytesPKjPci)
        /*0044*/ 	.word	0x00000008


	//----- nvinfo : EIATTR_FRAME_SIZE
	.align		4
.L_11:
        /*0048*/ 	.byte	0x04, 0x11
        /*004a*/ 	.short	(.L_13 - .L_12)
	.align		4
.L_12:
        /*004c*/ 	.word	index@(_Z10long_bytesPKjPci)
        /*0050*/ 	.word	0x00000000


	//----- nvinfo : EIATTR_REGCOUNT
	.align		4
.L_13:
        /*0054*/ 	.byte	0x04, 0x2f
        /*0056*/ 	.short	(.L_15 - .L_14)
	.align		4
.L_14:
        /*0058*/ 	.word	index@(_Z10bytes_longPKcPji)
        /*005c*/ 	.word	0x0000000a


	//----- nvinfo : EIATTR_FRAME_SIZE
	.align		4
.L_15:
        /*0060*/ 	.byte	0x04, 0x11
        /*0062*/ 	.short	(.L_17 - .L_16)
	.align		4
.L_16:
        /*0064*/ 	.word	index@(_Z10bytes_longPKcPji)
        /*0068*/ 	.word	0x00000000


	//----- nvinfo : EIATTR_MIN_STACK_SIZE
	.align		4
.L_17:
        /*006c*/ 	.byte	0x04, 0x12
        /*006e*/ 	.short	(.L_19 - .L_18)
	.align		4
.L_18:
        /*0070*/ 	.word	index@(_Z10bytes_longPKcPji)
        /*0074*/ 	.word	0x00000000


	//----- nvinfo : EIATTR_MIN_STACK_SIZE
	.align		4
.L_19:
        /*0078*/ 	.byte	0x04, 0x12
        /*007a*/ 	.short	(.L_21 - .L_20)
	.align		4
.L_20:
        /*007c*/ 	.word	index@(_Z10long_bytesPKjPci)
        /*0080*/ 	.word	0x00000000


	//----- nvinfo : EIATTR_MIN_STACK_SIZE
	.align		4
.L_21:
        /*0084*/ 	.byte	0x04, 0x12
        /*0086*/ 	.short	(.L_23 - .L_22)
	.align		4
.L_22:
        /*0088*/ 	.word	index@(_Z11big_productPjS_S_i)
        /*008c*/ 	.word	0x00000000


	//----- nvinfo : EIATTR_MIN_STACK_SIZE
	.align		4
.L_23:
        /*0090*/ 	.byte	0x04, 0x12
        /*0092*/ 	.short	(.L_25 - .L_24)
	.align		4
.L_24:
        /*0094*/ 	.word	index@(_Z20fermat_factorizationmPmS_mPi)
        /*0098*/ 	.word	0x00000000
.L_25:


//--------------------- .nv.compat                --------------------------
	.section	.nv.compat,"",@"SHT_CUDA_COMPAT_INFO"
	.align	4
        /*0000*/ 	.byte	0x02, 0x09, 0x00, 0x00, 0x02, 0x02, 0x01, 0x00, 0x02, 0x05, 0x05, 0x00, 0x03, 0x07, 0x01, 0x01
        /*0010*/ 	.byte	0x02, 0x03, 0x00, 0x00, 0x02, 0x06, 0x01, 0x00, 0x04, 0x0b, 0x08, 0x00, 0x01, 0x00, 0x00, 0x00
        /*0020*/ 	.byte	0x00, 0x00, 0x00, 0x00


//--------------------- .nv.info._Z10bytes_longPKcPji --------------------------
	.section	.nv.info._Z10bytes_longPKcPji,"",@"SHT_CUDA_INFO"
	.sectionflags	@""
	.align	4


	//----- nvinfo : EIATTR_CUDA_API_VERSION
	.align		4
        /*0000*/ 	.byte	0x04, 0x37
        /*0002*/ 	.short	(.L_27 - .L_26)
.L_26:
        /*0004*/ 	.word	0x00000082


	//----- nvinfo : EIATTR_KPARAM_INFO
	.align		4
.L_27:
        /*0008*/ 	.byte	0x04, 0x17
        /*000a*/ 	.short	(.L_29 - .L_28)
.L_28:
        /*000c*/ 	.word	0x00000000
        /*0010*/ 	.short	0x0002
        /*0012*/ 	.short	0x0010
        /*0014*/ 	.byte	0x00, 0xf0, 0x11, 0x00


	//----- nvinfo : EIATTR_KPARAM_INFO
	.align		4
.L_29:
        /*0018*/ 	.byte	0x04, 0x17
        /*001a*/ 	.short	(.L_31 - .L_30)
.L_30:
        /*001c*/ 	.word	0x00000000
        /*0020*/ 	.short	0x0001
        /*0022*/ 	.short	0x0008
        /*0024*/ 	.byte	0x00, 0xf5, 0x21, 0x00


	//----- nvinfo : EIATTR_KPARAM_INFO
	.align		4
.L_31:
        /*0028*/ 	.byte	0x04, 0x17
        /*002a*/ 	.short	(.L_33 - .L_32)
.L_32:
        /*002c*/ 	.word	0x00000000
        /*0030*/ 	.short	0x0000
        /*0032*/ 	.short	0x0000
        /*0034*/ 	.byte	0x00, 0xf5, 0x21, 0x00


	//----- nvinfo : EIATTR_SPARSE_MMA_MASK
	.align		4
.L_33:
        /*0038*/ 	.byte	0x03, 0x50
        /*003a*/ 	.short	0x0000


	//----- nvinfo : EIATTR_MAXREG_COUNT
	.align		4
        /*003c*/ 	.byte	0x03, 0x1b
        /*003e*/ 	.short	0x00ff


	//----- nvinfo : EIATTR_MERCURY_ISA_VERSION
	.align		4
        /*0040*/ 	.byte	0x03, 0x5f
        /*0042*/ 	.short	0x0101


	//----- nvinfo : EIATTR_VRC_CTA_INIT_COUNT
	.align		4
        /*0044*/ 	.byte	0x02, 0x4a
	.zero		1
	.zero		1


	//----- nvinfo : EIATTR_EXIT_INSTR_OFFSETS
	.align		4
        /*0048*/ 	.byte	0x04, 0x1c
        /*004a*/ 	.short	(.L_35 - .L_34)


	//   ....[0]....
.L_34:
        /*004c*/ 	.word	0x00000070


	//   ....[1]....
        /*0050*/ 	.word	0x00000100


	//----- nvinfo : EIATTR_CBANK_PARAM_SIZE
	.align		4
.L_35:
        /*0054*/ 	.byte	0x03, 0x19
        /*0056*/ 	.short	0x0014


	//----- nvinfo : EIATTR_PARAM_CBANK
	.align		4
        /*0058*/ 	.byte	0x04, 0x0a
        /*005a*/ 	.short	(.L_37 - .L_36)
	.align		4
.L_36:
        /*005c*/ 	.word	index@(.nv.constant0._Z10bytes_longPKcPji)
        /*0060*/ 	.short	0x0380
        /*0062*/ 	.short	0x0014


	//----- nvinfo : EIATTR_SW_WAR
	.align		4
.L_37:
        /*0064*/ 	.byte	0x04, 0x36
        /*0066*/ 	.short	(.L_39 - .L_38)
.L_38:
        /*0068*/ 	.word	0x00000008
.L_39:


//--------------------- .nv.info._Z10long_bytesPKjPci --------------------------
	.section	.nv.info._Z10long_bytesPKjPci,"",@"SHT_CUDA_INFO"
	.sectionflags	@""
	.align	4


	//----- nvinfo : EIATTR_CUDA_API_VERSION
	.align		4
        /*0000*/ 	.byte	0x04, 0x37
        /*0002*/ 	.short	(.L_41 - .L_40)
.L_40:
        /*0004*/ 	.word	0x00000082


	//----- nvinfo : EIATTR_KPARAM_INFO
	.align		4
.L_41:
        /*0008*/ 	.byte	0x04, 0x17
        /*000a*/ 	.short	(.L_43 - .L_42)
.L_42:
        /*000c*/ 	.word	0x00000000
        /*0010*/ 	.short	0x0002
        /*0012*/ 	.short	0x0010
        /*0014*/ 	.byte	0x00, 0xf0, 0x11, 0x00


	//----- nvinfo : EIATTR_KPARAM_INFO
	.align		4
.L_43:
        /*0018*/ 	.byte	0x04, 0x17
        /*001a*/ 	.short	(.L_45 - .L_44)
.L_44:
        /*001c*/ 	.word	0x00000000
        /*0020*/ 	.short	0x0001
        /*0022*/ 	.short	0x0008
        /*0024*/ 	.byte	0x00, 0xf5, 0x21, 0x00


	//----- nvinfo : EIATTR_KPARAM_INFO
	.align		4
.L_45:
        /*0028*/ 	.byte	0x04, 0x17
        /*002a*/ 	.short	(.L_47 - .L_46)
.L_46:
        /*002c*/ 	.word	0x00000000
        /*0030*/ 	.short	0x0000
        /*0032*/ 	.short	0x0000
        /*0034*/ 	.byte	0x00, 0xf5, 0x21, 0x00


	//----- nvinfo : EIATTR_SPARSE_MMA_MASK
	.align		4
.L_47:
        /*0038*/ 	.byte	0x03, 0x50
        /*003a*/ 	.short	0x0000


	//----- nvinfo : EIATTR_MAXREG_COUNT
	.align		4
        /*003c*/ 	.byte	0x03, 0x1b
        /*003e*/ 	.short	0x00ff


	//----- nvinfo : EIATTR_MERCURY_ISA_VERSION
	.align		4
        /*0040*/ 	.byte	0x03, 0x5f
        /*0042*/ 	.short	0x0101


	//----- nvinfo : EIATTR_VRC_CTA_INIT_COUNT
	.align		4
        /*0044*/ 	.byte	0x02, 0x4a
	.zero		1
	.zero		1


	//----- nvinfo : EIATTR_EXIT_INSTR_OFFSETS
	.align		4
        /*0048*/ 	.byte	0x04, 0x1c
        /*004a*/ 	.short	(.L_49 - .L_48)


	//   ....[0]....
.L_48:
        /*004c*/ 	.word	0x00000070


	//   ....[1]....
        /*0050*/ 	.word	0x00000100


	//----- nvinfo : EIATTR_CBANK_PARAM_SIZE
	.align		4
.L_49:
        /*0054*/ 	.byte	0x03, 0x19
        /*0056*/ 	.short	0x0014


	//----- nvinfo : EIATTR_PARAM_CBANK
	.align		4
        /*0058*/ 	.byte	0x04, 0x0a
        /*005a*/ 	.short	(.L_51 - .L_50)
	.align		4
.L_50:
        /*005c*/ 	.word	index@(.nv.constant0._Z10long_bytesPKjPci)
        /*0060*/ 	.short	0x0380
        /*0062*/ 	.short	0x0014


	//----- nvinfo : EIATTR_SW_WAR
	.align		4
.L_51:
        /*0064*/ 	.byte	0x04, 0x36
        /*0066*/ 	.short	(.L_53 - .L_52)
.L_52:
        /*0068*/ 	.word	0x00000008
.L_53:


//--------------------- .nv.info._Z11big_productPjS_S_i --------------------------
	.section	.nv.info._Z11big_productPjS_S_i,"",@"SHT_CUDA_INFO"
	.sectionflags	@""
	.align	4


	//----- nvinfo : EIATTR_CUDA_API_VERSION
	.align		4
        /*0000*/ 	.byte	0x04, 0x37
        /*0002*/ 	.short	(.L_55 - .L_54)
.L_54:
        /*0004*/ 	.word	0x00000082


	//----- nvinfo : EIATTR_KPARAM_INFO
	.align		4
.L_55:
        /*0008*/ 	.byte	0x04, 0x17
        /*000a*/ 	.short	(.L_57 - .L_56)
.L_56:
        /*000c*/ 	.word	0x00000000
        /*0010*/ 	.short	0x0003
        /*0012*/ 	.short	0x0018
        /*0014*/ 	.byte	0x00, 0xf0, 0x11, 0x00


	//----- nvinfo : EIATTR_KPARAM_INFO
	.align		4
.L_57:
        /*0018*/ 	.byte	0x04, 0x17
        /*001a*/ 	.short	(.L_59 - .L_58)
.L_58:
        /*001c*/ 	.word	0x00000000
        /*0020*/ 	.short	0x0002
        /*0022*/ 	.short	0x0010
        /*0024*/ 	.byte	0x00, 0xf5, 0x21, 0x00


	//----- nvinfo : EIATTR_KPARAM_INFO
	.align		4
.L_59:
        /*0028*/ 	.byte	0x04, 0x17
        /*002a*/ 	.short	(.L_61 - .L_60)
.L_60:
        /*002c*/ 	.word	0x00000000
        /*0030*/ 	.short	0x0001
        /*0032*/ 	.short	0x0008
        /*0034*/ 	.byte	0x00, 0xf5, 0x21, 0x00


	//----- nvinfo : EIATTR_KPARAM_INFO
	.align		4
.L_61:
        /*0038*/ 	.byte	0x04, 0x17
        /*003a*/ 	.short	(.L_63 - .L_62)
.L_62:
        /*003c*/ 	.word	0x00000000
        /*0040*/ 	.short	0x0000
        /*0042*/ 	.short	0x0000
        /*0044*/ 	.byte	0x00, 0xf5, 0x21, 0x00


	//----- nvinfo : EIATTR_SPARSE_MMA_MASK
	.align		4
.L_63:
        /*0048*/ 	.byte	0x03, 0x50
        /*004a*/ 	.short	0x0000


	//----- nvinfo : EIATTR_MAXREG_COUNT
	.align		4
        /*004c*/ 	.byte	0x03, 0x1b
        /*004e*/ 	.short	0x00ff


	//----- nvinfo : EIATTR_MERCURY_ISA_VERSION
	.align		4
        /*0050*/ 	.byte	0x03, 0x5f
        /*0052*/ 	.short	0x0101


	//----- nvinfo : EIATTR_VRC_CTA_INIT_COUNT
	.align		4
        /*0054*/ 	.byte	0x02, 0x4a
	.zero		1
	.zero		1


	//----- nvinfo : EIATTR_EXIT_INSTR_OFFSETS
	.align		4
        /*0058*/ 	.byte	0x04, 0x1c
        /*005a*/ 	.short	(.L_65 - .L_64)


	//   ....[0]....
.L_64:
        /*005c*/ 	.word	0x00000080


	//   ....[1]....
        /*0060*/ 	.word	0x00000630


	//   ....[2]....
        /*0064*/ 	.word	0x00000920


	//   ....[3]....
        /*0068*/ 	.word	0x00000af0


	//   ....[4]....
        /*006c*/ 	.word	0x00000be0


	//----- nvinfo : EIATTR_CBANK_PARAM_SIZE
	.align		4
.L_65:
        /*0070*/ 	.byte	0x03, 0x19
        /*0072*/ 	.short	0x001c


	//----- nvinfo : EIATTR_PARAM_CBANK
	.align		4
        /*0074*/ 	.byte	0x04, 0x0a
        /*0076*/ 	.short	(.L_67 - .L_66)
	.align		4
.L_66:
        /*0078*/ 	.word	index@(.nv.constant0._Z11big_productPjS_S_i)
        /*007c*/ 	.short	0x0380
        /*007e*/ 	.short	0x001c


	//----- nvinfo : EIATTR_SW_WAR
	.align		4
.L_67:
        /*0080*/ 	.byte	0x04, 0x36
        /*0082*/ 	.short	(.L_69 - .L_68)
.L_68:
        /*0084*/ 	.word	0x00000008
.L_69:


//--------------------- .nv.info._Z20fermat_factorizationmPmS_mPi --------------------------
	.section	.nv.info._Z20fermat_factorizationmPmS_mPi,"",@"SHT_CUDA_INFO"
	.sectionflags	@""
	.align	4


	//----- nvinfo : EIATTR_CUDA_API_VERSION
	.align		4
        /*0000*/ 	.byte	0x04, 0x37
        /*0002*/ 	.short	(.L_71 - .L_70)
.L_70:
        /*0004*/ 	.word	0x00000082


	//----- nvinfo : EIATTR_KPARAM_INFO
	.align		4
.L_71:
        /*0008*/ 	.byte	0x04, 0x17
        /*000a*/ 	.short	(.L_73 - .L_72)
.L_72:
        /*000c*/ 	.word	0x00000000
        /*0010*/ 	.short	0x0004
        /*0012*/ 	.short	0x0020
        /*0014*/ 	.byte	0x00, 0xf5, 0x21, 0x00


	//----- nvinfo : EIATTR_KPARAM_INFO
	.align		4
.L_73:
        /*0018*/ 	.byte	0x04, 0x17
        /*001a*/ 	.short	(.L_75 - .L_74)
.L_74:
        /*001c*/ 	.word	0x00000000
        /*0020*/ 	.short	0x0003
        /*0022*/ 	.short	0x0018
        /*0024*/ 	.byte	0x00, 0xf0, 0x21, 0x00


	//----- nvinfo : EIATTR_KPARAM_INFO
	.align		4
.L_75:
        /*0028*/ 	.byte	0x04, 0x17
        /*002a*/ 	.short	(.L_77 - .L_76)
.L_76:
        /*002c*/ 	.word	0x00000000
        /*0030*/ 	.short	0x0002
        /*0032*/ 	.short	0x0010
        /*0034*/ 	.byte	0x00, 0xf5, 0x21, 0x00


	//----- nvinfo : EIATTR_KPARAM_INFO
	.align		4
.L_77:
        /*0038*/ 	.byte	0x04, 0x17
        /*003a*/ 	.short	(.L_79 - .L_78)
.L_78:
        /*003c*/ 	.word	0x00000000
        /*0040*/ 	.short	0x0001
        /*0042*/ 	.short	0x0008
        /*0044*/ 	.byte	0x00, 0xf5, 0x21, 0x00


	//----- nvinfo : EIATTR_KPARAM_INFO
	.align		4
.L_79:
        /*0048*/ 	.byte	0x04, 0x17
        /*004a*/ 	.short	(.L_81 - .L_80)
.L_80:
        /*004c*/ 	.word	0x00000000
        /*0050*/ 	.short	0x0000
        /*0052*/ 	.short	0x0000
        /*0054*/ 	.byte	0x00, 0xf0, 0x21, 0x00


	//----- nvinfo : EIATTR_SPARSE_MMA_MASK
	.align		4
.L_81:
        /*0058*/ 	.byte	0x03, 0x50
        /*005a*/ 	.short	0x0000


	//----- nvinfo : EIATTR_MAXREG_COUNT
	.align		4
        /*005c*/ 	.byte	0x03, 0x1b
        /*005e*/ 	.short	0x00ff


	//----- nvinfo : EIATTR_MERCURY_ISA_VERSION
	.align		4
        /*0060*/ 	.byte	0x03, 0x5f
        /*0062*/ 	.short	0x0101


	//----- nvinfo : EIATTR_VRC_CTA_INIT_COUNT
	.align		4
        /*0064*/ 	.byte	0x02, 0x4a
	.zero		1
	.zero		1


	//----- nvinfo : EIATTR_EXIT_INSTR_OFFSETS
	.align		4
        /*0068*/ 	.byte	0x04, 0x1c
        /*006a*/ 	.short	(.L_83 - .L_82)


	//   ....[0]....
.L_82:
        /*006c*/ 	.word	0x000000b0


	//   ....[1]....
        /*0070*/ 	.word	0x000001b0


	//   ....[2]....
        /*0074*/ 	.word	0x00000390


	//   ....[3]....
        /*0078*/ 	.word	0x00000470


	//   ....[4]....
        /*007c*/ 	.word	0x000004c0


	//----- nvinfo : EIATTR_CRS_STACK_SIZE
	.align		4
.L_83:
        /*0080*/ 	.byte	0x04, 0x1e
        /*0082*/ 	.short	(.L_85 - .L_84)
.L_84:
        /*0084*/ 	.word	0x00000000


	//----- nvinfo : EIATTR_CBANK_PARAM_SIZE
	.align		4
.L_85:
        /*0088*/ 	.byte	0x03, 0x19
        /*008a*/ 	.short	0x0028


	//----- nvinfo : EIATTR_PARAM_CBANK
	.align		4
        /*008c*/ 	.byte	0x04, 0x0a
        /*008e*/ 	.short	(.L_87 - .L_86)
	.align		4
.L_86:
        /*0090*/ 	.word	index@(.nv.constant0._Z20fermat_factorizationmPmS_mPi)
        /*0094*/ 	.short	0x0380
        /*0096*/ 	.short	0x0028


	//----- nvinfo : EIATTR_SW_WAR
	.align		4
.L_87:
        /*0098*/ 	.byte	0x04, 0x36
        /*009a*/ 	.short	(.L_89 - .L_88)
.L_88:
        /*009c*/ 	.word	0x00000008
.L_89:


//--------------------- .nv.callgraph             --------------------------
	.section	.nv.callgraph,"",@"SHT_CUDA_CALLGRAPH"
	.align	4
	.sectionentsize	8
	.align		4
        /*0000*/ 	.word	0x00000000
	.align		4
        /*0004*/ 	.word	0xffffffff
	.align		4
        /*0008*/ 	.word	0x00000000
	.align		4
        /*000c*/ 	.word	0xfffffffe
	.align		4
        /*0010*/ 	.word	0x00000000
	.align		4
        /*0014*/ 	.word	0xfffffffd
	.align		4
        /*0018*/ 	.word	0x00000000
	.align		4
        /*001c*/ 	.word	0xfffffffc


//--------------------- .text._Z10bytes_longPKcPji --------------------------
	.section	.text._Z10bytes_longPKcPji,"ax",@progbits
	.align	128
        .global         _Z10bytes_longPKcPji
        .type           _Z10bytes_longPKcPji,@function
        .size           _Z10bytes_longPKcPji,(.L_x_14 - _Z10bytes_longPKcPji)
        .other          _Z10bytes_longPKcPji,@"STO_CUDA_ENTRY STV_DEFAULT"
_Z10bytes_longPKcPji:
.text._Z10bytes_longPKcPji:
[----:B------:R-:W-:Y:S01]  /*0000*/  LDC R1, c[0x0][0x37c] ;  /* 0x0000df00ff017b82 */ /* 0x000fe20000000800 */
[----:B------:R-:W0:Y:S07]  /*0010*/  S2R R7, SR_TID.X ;  /* 0x0000000000077919 */ /* 0x000e2e0000002100 */
[----:B------:R-:W0:Y:S01]  /*0020*/  S2UR UR4, SR_CTAID.X ;  /* 0x00000000000479c3 */ /* 0x000e220000002500 */
[----:B------:R-:W1:Y:S07]  /*0030*/  LDCU UR5, c[0x0][0x390] ;  /* 0x00007200ff0577ac */ /* 0x000e6e0008000800 */
[----:B------:R-:W0:Y:S02]  /*0040*/  LDC R0, c[0x0][0x360] ;  /* 0x0000d800ff007b82 */ /* 0x000e240000000800 */
[----:B0-----:R-:W-:-:S05]  /*0050*/  IMAD R7, R0, UR4, R7 ;  /* 0x0000000400077c24 */ /* 0x001fca000f8e0207 */
[----:B-1----:R-:W-:-:S13]  /*0060*/  ISETP.GE.AND P0, PT, R7, UR5, PT ;  /* 0x0000000507007c0c */ /* 0x002fda000bf06270 */
[----:B------:R-:W-:Y:S05]  /*0070*/  @P0 EXIT ;  /* 0x000000000000094d */ /* 0x000fea0003800000 */
[----:B------:R-:W0:Y:S01]  /*0080*/  LDCU.64 UR6, c[0x0][0x380] ;  /* 0x00007000ff0677ac */ /* 0x000e220008000a00 */
[----:B------:R-:W1:Y:S01]  /*0090*/  LDC.64 R2, c[0x0][0x388] ;  /* 0x0000e200ff027b82 */ /* 0x000e620000000a00 */
[----:B------:R-:W2:Y:S01]  /*00a0*/  LDCU.64 UR4, c[0x0][0x358] ;  /* 0x00006b00ff0477ac */ /* 0x000ea20008000a00 */
[----:B0-----:R-:W-:-:S04]  /*00b0*/  IADD3 R4, P0, PT, R7, UR6, RZ ;  /* 0x0000000607047c10 */ /* 0x001fc8000ff1e0ff */
[----:B------:R-:W-:-:S06]  /*00c0*/  IADD3.X R5, PT, PT, RZ, UR7, RZ, P0, !PT ;  /* 0x00000007ff057c10 */ /* 0x000fcc00087fe4ff */
[----:B--2---:R-:W2:Y:S01]  /*00d0*/  LDG.E.S8 R5, desc[UR4][R4.64] ;  /* 0x0000000404057981 */ /* 0x004ea2000c1e1300 */
[----:B-1----:R-:W-:-:S05]  /*00e0*/  IMAD.WIDE.U32 R2, R7, 0x4, R2 ;  /* 0x0000000407027825 */ /* 0x002fca00078e0002 */
[----:B--2---:R-:W-:Y:S01]  /*00f0*/  STG.E desc[UR4][R2.64], R5 ;  /* 0x0000000502007986 */ /* 0x004fe2000c101904 */
[----:B------:R-:W-:Y:S05]  /*0100*/  EXIT ;  /* 0x000000000000794d */ /* 0x000fea0003800000 */
.L_x_0:
[----:B------:R-:W-:-:S00]  /*0110*/  BRA `(.L_x_0) ;  /* 0xfffffffc00fc7947 */ /* 0x000fc0000383ffff */
[----:B------:R-:W-:-:S00]  /*0120*/  NOP ;  /* 0x0000000000007918 */ /* 0x000fc00000000000 */
        /* <DEDUP_REMOVED lines=13> */
.L_x_14:


//--------------------- .text._Z10long_bytesPKjPci --------------------------
	.section	.text._Z10long_bytesPKjPci,"ax",@progbits
	.align	128
        .global         _Z10long_bytesPKjPci
        .type           _Z10long_bytesPKjPci,@function
        .size           _Z10long_bytesPKjPci,(.L_x_15 - _Z10long_bytesPKjPci)
        .other          _Z10long_bytesPKjPci,@"STO_CUDA_ENTRY STV_DEFAULT"
_Z10long_bytesPKjPci:
.text._Z10long_bytesPKjPci:
        /* <DEDUP_REMOVED lines=8> */
[----:B------:R-:W0:Y:S01]  /*0080*/  LDC.64 R2, c[0x0][0x380] ;  /* 0x0000e000ff027b82 */ /* 0x000e220000000a00 */
[----:B------:R-:W1:Y:S01]  /*0090*/  LDCU.64 UR4, c[0x0][0x358] ;  /* 0x00006b00ff0477ac */ /* 0x000e620008000a00 */
[----:B------:R-:W2:Y:S01]  /*00a0*/  LDCU.64 UR6, c[0x0][0x388] ;  /* 0x00007100ff0677ac */ /* 0x000ea20008000a00 */
[----:B0-----:R-:W-:-:S06]  /*00b0*/  IMAD.WIDE.U32 R2, R5, 0x4, R2 ;  /* 0x0000000405027825 */ /* 0x001fcc00078e0002 */
[----:B-1----:R-:W3:Y:S01]  /*00c0*/  LDG.E R3, desc[UR4][R2.64] ;  /* 0x0000000402037981 */ /* 0x002ee2000c1e1900 */
[----:B--2---:R-:W-:-:S04]  /*00d0*/  IADD3 R4, P0, PT, R5, UR6, RZ ;  /* 0x0000000605047c10 */ /* 0x004fc8000ff1e0ff */
[----:B------:R-:W-:-:S05]  /*00e0*/  IADD3.X R5, PT, PT, RZ, UR7, RZ, P0, !PT ;  /* 0x00000007ff057c10 */ /* 0x000fca00087fe4ff */
[----:B---3--:R-:W-:Y:S01]  /*00f0*/  STG.E.U8 desc[UR4][R4.64], R3 ;  /* 0x0000000304007986 */ /* 0x008fe2000c101104 */
[----:B------:R-:W-:Y:S05]  /*0100*/  EXIT ;  /* 0x000000000000794d */ /* 0x000fea0003800000 */
.L_x_1:
        /* <DEDUP_REMOVED lines=15> */
.L_x_15:


//--------------------- .text._Z11big_productPjS_S_i --------------------------
	.section	.text._Z11big_productPjS_S_i,"ax",@progbits
	.align	128
        .global         _Z11big_productPjS_S_i
        .type           _Z11big_productPjS_S_i,@function
        .size           _Z11big_productPjS_S_i,(.L_x_16 - _Z11big_productPjS_S_i)
        .other          _Z11big_productPjS_S_i,@"STO_CUDA_ENTRY STV_DEFAULT"
_Z11big_productPjS_S_i:
.text._Z11big_productPjS_S_i:
[----:B------:R-:W-:Y:S01]  /*0000*/  LDC R1, c[0x0][0x37c] ;  /* 0x0000df00ff017b82 */ /* 0x000fe20000000800 */
[----:B------:R-:W0:Y:S07]  /*0010*/  S2R R2, SR_TID.X ;  /* 0x0000000000027919 */ /* 0x000e2e0000002100 */
[----:B------:R-:W0:Y:S08]  /*0020*/  S2UR UR4, SR_CTAID.X ;  /* 0x00000000000479c3 */ /* 0x000e300000002500 */
[----:B------:R-:W0:Y:S08]  /*0030*/  LDC R11, c[0x0][0x360] ;  /* 0x0000d800ff0b7b82 */ /* 0x000e300000000800 */
[----:B------:R-:W1:Y:S01]  /*0040*/  LDC R0, c[0x0][0x398] ;  /* 0x0000e600ff007b82 */ /* 0x000e620000000800 */
[----:B0-----:R-:W-:Y:S01]  /*0050*/  IMAD R11, R11, UR4, R2 ;  /* 0x000000040b0b7c24 */ /* 0x001fe2000f8e0202 */
[----:B-1----:R-:W-:-:S04]  /*0060*/  ISETP.GE.AND P0, PT, R0, 0x1, PT ;  /* 0x000000010000780c */ /* 0x002fc80003f06270 */
[----:B------:R-:W-:-:S13]  /*0070*/  ISETP.GE.U32.OR P0, PT, R11, R0, !P0 ;  /* 0x000000000b00720c */ /* 0x000fda0004706470 */
[----:B------:R-:W-:Y:S05]  /*0080*/  @P0 EXIT ;  /* 0x000000000000094d */ /* 0x000fea0003800000 */
[----:B------:R-:W0:Y:S01]  /*0090*/  LDC.64 R2, c[0x0][0x388] ;  /* 0x0000e200ff027b82 */ /* 0x000e220000000a00 */
[C---:B------:R-:W-:Y:S01]  /*00a0*/  ISETP.GE.U32.AND P1, PT, R0.reuse, 0x8, PT ;  /* 0x000000080000780c */ /* 0x040fe20003f26070 */
[----:B------:R-:W1:Y:S01]  /*00b0*/  LDCU.64 UR4, c[0x0][0x358] ;  /* 0x00006b00ff0477ac */ /* 0x000e620008000a00 */
[----:B------:R-:W-:Y:S01]  /*00c0*/  LOP3.LUT R12, R0, 0x7, RZ, 0xc0, !PT ;  /* 0x00000007000c7812 */ /* 0x000fe200078ec0ff */
[----:B------:R-:W-:-:S03]  /*00d0*/  IMAD.MOV.U32 R10, RZ, RZ, RZ ;  /* 0x000000ffff0a7224 */ /* 0x000fc600078e00ff */
[----:B------:R-:W-:Y:S01]  /*00e0*/  ISETP.NE.AND P0, PT, R12, RZ, PT ;  /* 0x000000ff0c00720c */ /* 0x000fe20003f05270 */
[----:B0-----:R-:W-:-:S06]  /*00f0*/  IMAD.WIDE.U32 R2, R11, 0x4, R2 ;  /* 0x000000040b027825 */ /* 0x001fcc00078e0002 */
[----:B-1----:R-:W-:Y:S06]  /*0100*/  @!P1 BRA `(.L_x_2) ;  /* 0x0000000400489947 */ /* 0x002fec0003800000 */
[----:B------:R-:W0:Y:S01]  /*0110*/  LDC.64 R4, c[0x0][0x380] ;  /* 0x0000e000ff047b82 */ /* 0x000e220000000a00 */
[----:B------:R-:W-:Y:S01]  /*0120*/  LOP3.LUT R10, R0, 0x7ffffff8, RZ, 0xc0, !PT ;  /* 0x7ffffff8000a7812 */ /* 0x000fe200078ec0ff */
[----:B------:R-:W-:-:S06]  /*0130*/  IMAD.MOV.U32 R13, RZ, RZ, RZ ;  /* 0x000000ffff0d7224 */ /* 0x000fcc00078e00ff */
[----:B------:R-:W1:Y:S02]  /*0140*/  LDC.64 R6, c[0x0][0x390] ;  /* 0x0000e400ff067b82 */ /* 0x000e640000000a00 */
.L_x_3:
[----:B0-----:R-:W-:Y:S01]  /*0150*/  IMAD.WIDE.U32 R8, R13, 0x4, R4 ;  /* 0x000000040d087825 */ /* 0x001fe200078e0004 */
[----:B---3--:R-:W2:Y:S04]  /*0160*/  LDG.E R17, desc[UR4][R2.64] ;  /* 0x0000000402117981 */ /* 0x008ea8000c1e1900 */
[----:B------:R-:W2:Y:S01]  /*0170*/  LDG.E R14, desc[UR4][R8.64] ;  /* 0x00000004080e7981 */ /* 0x000ea2000c1e1900 */
[----:B------:R-:W-:-:S05]  /*0180*/  IADD3 R15, PT, PT, R11, R13, RZ ;  /* 0x0000000d0b0f7210 */ /* 0x000fca0007ffe0ff */
[C---:B------:R-:W-:Y:S02]  /*0190*/  VIADD R21, R15.reuse, 0x1 ;  /* 0x000000010f157836 */ /* 0x040fe40000000000 */
[----:B-1----:R-:W-:-:S04]  /*01a0*/  IMAD.WIDE.U32 R18, R15, 0x4, R6 ;  /* 0x000000040f127825 */ /* 0x002fc800078e0006 */
[----:B--2---:R-:W-:Y:S02]  /*01b0*/  IMAD R14, R14, R17, RZ ;  /* 0x000000110e0e7224 */ /* 0x004fe400078e02ff */
[----:B------:R-:W-:-:S03]  /*01c0*/  IMAD.WIDE.U32 R16, R21, 0x4, R6 ;  /* 0x0000000415107825 */ /* 0x000fc600078e0006 */
[----:B------:R-:W-:Y:S02]  /*01d0*/  LOP3.LUT R23, R14, 0xff, RZ, 0xc0, !PT ;  /* 0x000000ff0e177812 */ /* 0x000fe400078ec0ff */
[----:B------:R-:W-:-:S03]  /*01e0*/  SHF.R.U32.HI R25, RZ, 0x8, R14 ;  /* 0x00000008ff197819 */ /* 0x000fc6000001160e */
[----:B------:R0:W-:Y:S04]  /*01f0*/  REDG.E.ADD.STRONG.GPU desc[UR4][R18.64], R23 ;  /* 0x000000171200798e */ /* 0x0001e8000c12e104 */
[----:B------:R1:W-:Y:S04]  /*0200*/  REDG.E.ADD.STRONG.GPU desc[UR4][R16.64], R25 ;  /* 0x000000191000798e */ /* 0x0003e8000c12e104 */
[----:B------:R-:W2:Y:S04]  /*0210*/  LDG.E R14, desc[UR4][R8.64+0x4] ;  /* 0x00000404080e7981 */ /* 0x000ea8000c1e1900 */
[----:B------:R-:W2:Y:S01]  /*0220*/  LDG.E R21, desc[UR4][R2.64] ;  /* 0x0000000402157981 */ /* 0x000ea2000c1e1900 */
[----:B------:R-:W-:Y:S01]  /*0230*/  IADD3 R27, PT, PT, R15, 0x2, RZ ;  /* 0x000000020f1b7810 */ /* 0x000fe20007ffe0ff */
[----:B--2---:R-:W-:-:S04]  /*0240*/  IMAD R14, R14, R21, RZ ;  /* 0x000000150e0e7224 */ /* 0x004fc800078e02ff */
[----:B------:R-:W-:Y:S01]  /*0250*/  IMAD.WIDE.U32 R20, R27, 0x4, R6 ;  /* 0x000000041b147825 */ /* 0x000fe200078e0006 */
[----:B------:R-:W-:Y:S02]  /*0260*/  LOP3.LUT R27, R14, 0xff, RZ, 0xc0, !PT ;  /* 0x000000ff0e1b7812 */ /* 0x000fe400078ec0ff */
[----:B------:R-:W-:-:S03]  /*0270*/  SHF.R.U32.HI R29, RZ, 0x8, R14 ;  /* 0x00000008ff1d7819 */ /* 0x000fc6000001160e */
[----:B------:R2:W-:Y:S04]  /*0280*/  REDG.E.ADD.STRONG.GPU desc[UR4][R16.64], R27 ;  /* 0x0000001b1000798e */ /* 0x0005e8000c12e104 */
[----:B------:R3:W-:Y:S04]  /*0290*/  REDG.E.ADD.STRONG.GPU desc[UR4][R20.64], R29 ;  /* 0x0000001d1400798e */ /* 0x0007e8000c12e104 */
[----:B------:R-:W4:Y:S04]  /*02a0*/  LDG.E R14, desc[UR4][R8.64+0x8] ;  /* 0x00000804080e7981 */ /* 0x000f28000c1e1900 */
[----:B0-----:R-:W4:Y:S01]  /*02b0*/  LDG.E R19, desc[UR4][R2.64] ;  /* 0x0000000402137981 */ /* 0x001f22000c1e1900 */
[----:B------:R-:W-:-:S02]  /*02c0*/  VIADD R23, R15, 0x3 ;  /* 0x000000030f177836 */ /* 0x000fc40000000000 */
[----:B----4-:R-:W-:Y:S02]  /*02d0*/  IMAD R14, R14, R19, RZ ;  /* 0x000000130e0e7224 */ /* 0x010fe400078e02ff */
[----:B------:R-:W-:-:S03]  /*02e0*/  IMAD.WIDE.U32 R18, R23, 0x4, R6 ;  /* 0x0000000417127825 */ /* 0x000fc600078e0006 */
[----:B------:R-:W-:Y:S02]  /*02f0*/  LOP3.LUT R23, R14, 0xff, RZ, 0xc0, !PT ;  /* 0x000000ff0e177812 */ /* 0x000fe400078ec0ff */
[----:B-1----:R-:W-:-:S03]  /*0300*/  SHF.R.U32.HI R25, RZ, 0x8, R14 ;  /* 0x00000008ff197819 */ /* 0x002fc6000001160e */
[----:B------:R0:W-:Y:S04]  /*0310*/  REDG.E.ADD.STRONG.GPU desc[UR4][R20.64], R23 ;  /* 0x000000171400798e */ /* 0x0001e8000c12e104 */
[----:B------:R1:W-:Y:S04]  /*0320*/  REDG.E.ADD.STRONG.GPU desc[UR4][R18.64], R25 ;  /* 0x000000191200798e */ /* 0x0003e8000c12e104 */
[----:B------:R-:W4:Y:S04]  /*0330*/  LDG.E R14, desc[UR4][R8.64+0xc] ;  /* 0x00000c04080e7981 */ /* 0x000f28000c1e1900 */
[----:B--2---:R-:W4:Y:S01]  /*0340*/  LDG.E R17, desc[UR4][R2.64] ;  /* 0x0000000402117981 */ /* 0x004f22000c1e1900 */
[----:B------:R-:W-:Y:S01]  /*0350*/  IADD3 R27, PT, PT, R15, 0x4, RZ ;  /* 0x000000040f1b7810 */ /* 0x000fe20007ffe0ff */
[----:B----4-:R-:W-:-:S04]  /*0360*/  IMAD R14, R14, R17, RZ ;  /* 0x000000110e0e7224 */ /* 0x010fc800078e02ff */
[----:B------:R-:W-:Y:S01]  /*0370*/  IMAD.WIDE.U32 R16, R27, 0x4, R6 ;  /* 0x000000041b107825 */ /* 0x000fe200078e0006 */
[----:B------:R-:W-:Y:S02]  /*0380*/  LOP3.LUT R27, R14, 0xff, RZ, 0xc0, !PT ;  /* 0x000000ff0e1b7812 */ /* 0x000fe400078ec0ff */
[----:B---3--:R-:W-:-:S03]  /*0390*/  SHF.R.U32.HI R29, RZ, 0x8, R14 ;  /* 0x00000008ff1d7819 */ /* 0x008fc6000001160e */
        /* <DEDUP_REMOVED lines=31> */
[----:B------:R-:W-:Y:S01]  /*0590*/  VIADD R13, R13, 0x8 ;  /* 0x000000080d0d7836 */ /* 0x000fe20000000000 */
[----:B------:R-:W-:-:S04]  /*05a0*/  IADD3 R15, PT, PT, R15, 0x8, RZ ;  /* 0x000000080f0f7810 */ /* 0x000fc80007ffe0ff */
[----:B------:R-:W-:Y:S01]  /*05b0*/  ISETP.NE.AND P1, PT, R13, R10, PT ;  /* 0x0000000a0d00720c */ /* 0x000fe20003f25270 */
[----:B----4-:R-:W-:Y:S02]  /*05c0*/  IMAD R21, R14, R21, RZ ;  /* 0x000000150e157224 */ /* 0x010fe400078e02ff */
[----:B------:R-:W-:-:S03]  /*05d0*/  IMAD.WIDE.U32 R14, R15, 0x4, R6 ;  /* 0x000000040f0e7825 */ /* 0x000fc600078e0006 */
[----:B------:R-:W-:Y:S02]  /*05e0*/  LOP3.LUT R27, R21, 0xff, RZ, 0xc0, !PT ;  /* 0x000000ff151b7812 */ /* 0x000fe400078ec0ff */
[----:B------:R-:W-:-:S03]  /*05f0*/  SHF.R.U32.HI R21, RZ, 0x8, R21 ;  /* 0x00000008ff157819 */ /* 0x000fc60000011615 */
[----:B------:R3:W-:Y:S04]  /*0600*/  REDG.E.ADD.STRONG.GPU desc[UR4][R16.64], R27 ;  /* 0x0000001b1000798e */ /* 0x0007e8000c12e104 */
[----:B------:R3:W-:Y:S01]  /*0610*/  REDG.E.ADD.STRONG.GPU desc[UR4][R14.64], R21 ;  /* 0x000000150e00798e */ /* 0x0007e2000c12e104 */
[----:B------:R-:W-:Y:S05]  /*0620*/  @P1 BRA `(.L_x_3) ;  /* 0xfffffff800c81947 */ /* 0x000fea000383ffff */
.L_x_2:
[----:B------:R-:W-:Y:S05]  /*0630*/  @!P0 EXIT ;  /* 0x000000000000894d */ /* 0x000fea0003800000 */
[----:B------:R-:W-:Y:S02]  /*0640*/  ISETP.GE.U32.AND P0, PT, R12, 0x4, PT ;  /* 0x000000040c00780c */ /* 0x000fe40003f06070 */
[----:B---3--:R-:W-:-:S04]  /*0650*/  LOP3.LUT R18, R0, 0x3, RZ, 0xc0, !PT ;  /* 0x0000000300127812 */ /* 0x008fc800078ec0ff */
[----:B------:R-:W-:-:S07]  /*0660*/  ISETP.NE.AND P1, PT, R18, RZ, PT ;  /* 0x000000ff1200720c */ /* 0x000fce0003f25270 */
[----:B------:R-:W-:Y:S06]  /*0670*/  @!P0 BRA `(.L_x_4) ;  /* 0x0000000000a88947 */ /* 0x000fec0003800000 */
[----:B------:R-:W0:Y:S01]  /*0680*/  LDC.64 R6, c[0x0][0x380] ;  /* 0x0000e000ff067b82 */ /* 0x000e220000000a00 */
[----:B------:R-:W2:Y:S07]  /*0690*/  LDG.E R9, desc[UR4][R2.64] ;  /* 0x0000000402097981 */ /* 0x000eae000c1e1900 */
[----:B------:R-:W1:Y:S01]  /*06a0*/  LDC.64 R4, c[0x0][0x390] ;  /* 0x0000e400ff047b82 */ /* 0x000e620000000a00 */
[----:B0-----:R-:W-:-:S05]  /*06b0*/  IMAD.WIDE.U32 R6, R10, 0x4, R6 ;  /* 0x000000040a067825 */ /* 0x001fca00078e0006 */
        /* <DEDUP_REMOVED lines=28> */
[----:B--2---:R-:W2:Y:S04]  /*0880*/  LDG.E R8, desc[UR4][R6.64+0xc] ;  /* 0x00000c0406087981 */ /* 0x004ea8000c1e1900 */
[----:B------:R-:W2:Y:S01]  /*0890*/  LDG.E R9, desc[UR4][R2.64] ;  /* 0x0000000402097981 */ /* 0x000ea2000c1e1900 */
[----:B------:R-:W-:-:S05]  /*08a0*/  IADD3 R13, PT, PT, R13, 0x4, RZ ;  /* 0x000000040d0d7810 */ /* 0x000fca0007ffe0ff */
[----:B------:R-:W-:-:S04]  /*08b0*/  IMAD.WIDE.U32 R4, R13, 0x4, R4 ;  /* 0x000000040d047825 */ /* 0x000fc800078e0004 */
[----:B--2---:R-:W-:-:S05]  /*08c0*/  IMAD R8, R8, R9, RZ ;  /* 0x0000000908087224 */ /* 0x004fca00078e02ff */
[----:B------:R-:W-:Y:S02]  /*08d0*/  LOP3.LUT R9, R8, 0xff, RZ, 0xc0, !PT ;  /* 0x000000ff08097812 */ /* 0x000fe400078ec0ff */
[----:B------:R-:W-:-:S03]  /*08e0*/  SHF.R.U32.HI R13, RZ, 0x8, R8 ;  /* 0x00000008ff0d7819 */ /* 0x000fc60000011608 */
[----:B------:R3:W-:Y:S04]  /*08f0*/  REDG.E.ADD.STRONG.GPU desc[UR4][R16.64], R9 ;  /* 0x000000091000798e */ /* 0x0007e8000c12e104 */
[----:B------:R3:W-:Y:S01]  /*0900*/  REDG.E.ADD.STRONG.GPU desc[UR4][R4.64], R13 ;  /* 0x0000000d0400798e */ /* 0x0007e2000c12e104 */
[----:B------:R-:W-:-:S07]  /*0910*/  VIADD R10, R10, 0x4 ;  /* 0x000000040a0a7836 */ /* 0x000fce0000000000 */
.L_x_4:
[----:B------:R-:W-:Y:S05]  /*0920*/  @!P1 EXIT ;  /* 0x000000000000994d */ /* 0x000fea0003800000 */
[----:B------:R-:W-:Y:S02]  /*0930*/  ISETP.NE.AND P0, PT, R18, 0x1, PT ;  /* 0x000000011200780c */ /* 0x000fe40003f05270 */
[----:B------:R-:W-:-:S04]  /*0940*/  LOP3.LUT R0, R0, 0x1, RZ, 0xc0, !PT ;  /* 0x0000000100007812 */ /* 0x000fc800078ec0ff */
[----:B------:R-:W-:-:S07]  /*0950*/  ISETP.NE.U32.AND P1, PT, R0, 0x1, PT ;  /* 0x000000010000780c */ /* 0x000fce0003f25070 */
[----:B------:R-:W-:Y:S06]  /*0960*/  @!P0 BRA `(.L_x_5) ;  /* 0x0000000000608947 */ /* 0x000fec0003800000 */
[----:B---3--:R-:W0:Y:S01]  /*0970*/  LDC.64 R4, c[0x0][0x380] ;  /* 0x0000e000ff047b82 */ /* 0x008e220000000a00 */
[----:B------:R-:W2:Y:S01]  /*0980*/  LDG.E R7, desc[UR4][R2.64] ;  /* 0x0000000402077981 */ /* 0x000ea2000c1e1900 */
[----:B0-----:R-:W-:-:S06]  /*0990*/  IMAD.WIDE.U32 R8, R10, 0x4, R4 ;  /* 0x000000040a087825 */ /* 0x001fcc00078e0004 */
[----:B------:R-:W0:Y:S01]  /*09a0*/  LDC.64 R4, c[0x0][0x390] ;  /* 0x0000e400ff047b82 */ /* 0x000e220000000a00 */
[----:B------:R-:W2:Y:S01]  /*09b0*/  LDG.E R0, desc[UR4][R8.64] ;  /* 0x0000000408007981 */ /* 0x000ea2000c1e1900 */
[----:B------:R-:W-:-:S05]  /*09c0*/  IADD3 R21, PT, PT, R11, R10, RZ ;  /* 0x0000000a0b157210 */ /* 0x000fca0007ffe0ff */
[C---:B------:R-:W-:Y:S02]  /*09d0*/  VIADD R15, R21.reuse, 0x1 ;  /* 0x00000001150f7836 */ /* 0x040fe40000000000 */
[----:B0-----:R-:W-:-:S04]  /*09e0*/  IMAD.WIDE.U32 R12, R21, 0x4, R4 ;  /* 0x00000004150c7825 */ /* 0x001fc800078e0004 */
        /* <DEDUP_REMOVED lines=16> */
.L_x_5:
[----:B------:R-:W-:Y:S05]  /*0af0*/  @P1 EXIT ;  /* 0x000000000000194d */ /* 0x000fea0003800000 */
[----:B0--3--:R-:W0:Y:S01]  /*0b00*/  LDC.64 R4, c[0x0][0x380] ;  /* 0x0000e000ff047b82 */ /* 0x009e220000000a00 */
[----:B------:R-:W2:Y:S07]  /*0b10*/  LDG.E R3, desc[UR4][R2.64] ;  /* 0x0000000402037981 */ /* 0x000eae000c1e1900 */
[----:B------:R-:W1:Y:S01]  /*0b20*/  LDC.64 R8, c[0x0][0x390] ;  /* 0x0000e400ff087b82 */ /* 0x000e620000000a00 */
[----:B0-----:R-:W-:-:S06]  /*0b30*/  IMAD.WIDE.U32 R4, R10, 0x4, R4 ;  /* 0x000000040a047825 */ /* 0x001fcc00078e0004 */
[----:B------:R-:W2:Y:S01]  /*0b40*/  LDG.E R4, desc[UR4][R4.64] ;  /* 0x0000000404047981 */ /* 0x000ea2000c1e1900 */
[----:B------:R-:W-:-:S05]  /*0b50*/  IADD3 R7, PT, PT, R11, R10, RZ ;  /* 0x0000000a0b077210 */ /* 0x000fca0007ffe0ff */
[C---:B------:R-:W-:Y:S02]  /*0b60*/  VIADD R11, R7.reuse, 0x1 ;  /* 0x00000001070b7836 */ /* 0x040fe40000000000 */
[----:B-1----:R-:W-:-:S04]  /*0b70*/  IMAD.WIDE.U32 R6, R7, 0x4, R8 ;  /* 0x0000000407067825 */ /* 0x002fc800078e0008 */
[----:B------:R-:W-:-:S04]  /*0b80*/  IMAD.WIDE.U32 R8, R11, 0x4, R8 ;  /* 0x000000040b087825 */ /* 0x000fc800078e0008 */
[----:B--2---:R-:W-:-:S05]  /*0b90*/  IMAD R0, R4, R3, RZ ;  /* 0x0000000304007224 */ /* 0x004fca00078e02ff */
[----:B------:R-:W-:Y:S02]  /*0ba0*/  LOP3.LUT R11, R0, 0xff, RZ, 0xc0, !PT ;  /* 0x000000ff000b7812 */ /* 0x000fe400078ec0ff */
[----:B------:R-:W-:-:S03]  /*0bb0*/  SHF.R.U32.HI R13, RZ, 0x8, R0 ;  /* 0x00000008ff0d7819 */ /* 0x000fc60000011600 */
[----:B------:R-:W-:Y:S04]  /*0bc0*/  REDG.E.ADD.STRONG.GPU desc[UR4][R6.64], R11 ;  /* 0x0000000b0600798e */ /* 0x000fe8000c12e104 */
[----:B------:R-:W-:Y:S01]  /*0bd0*/  REDG.E.ADD.STRONG.GPU desc[UR4][R8.64], R13 ;  /* 0x0000000d0800798e */ /* 0x000fe2000c12e104 */
[----:B------:R-:W-:Y:S05]  /*0be0*/  EXIT ;  /* 0x000000000000794d */ /* 0x000fea0003800000 */
.L_x_6:
        /* <DEDUP_REMOVED lines=9> */
.L_x_16:


//--------------------- .text._Z20fermat_factorizationmPmS_mPi --------------------------
	.section	.text._Z20fermat_factorizationmPmS_mPi,"ax",@progbits
	.align	128
        .global         _Z20fermat_factorizationmPmS_mPi
        .type           _Z20fermat_factorizationmPmS_mPi,@function
        .size           _Z20fermat_factorizationmPmS_mPi,(.L_x_13 - _Z20fermat_factorizationmPmS_mPi)
        .other          _Z20fermat_factorizationmPmS_mPi,@"STO_CUDA_ENTRY STV_DEFAULT"
_Z20fermat_factorizationmPmS_mPi:
.text._Z20fermat_factorizationmPmS_mPi:
[----:B------:R-:W-:Y:S01]  /*0000*/  LDC R1, c[0x0][0x37c] ;  /* 0x0000df00ff017b82 */ /* 0x000fe20000000800 */
[----:B------:R-:W0:Y:S01]  /*0010*/  S2R R6, SR_TID.X ;  /* 0x0000000000067919 */ /* 0x000e220000002100 */
[----:B------:R-:W0:Y:S01]  /*0020*/  LDCU UR6, c[0x0][0x360] ;  /* 0x00006c00ff0677ac */ /* 0x000e220008000800 */
[----:B------:R-:W0:Y:S01]  /*0030*/  S2R R3, SR_CTAID.X ;  /* 0x0000000000037919 */ /* 0x000e220000002500 */
[----:B------:R-:W1:Y:S01]  /*0040*/  LDCU.64 UR8, c[0x0][0x398] ;  /* 0x00007300ff0877ac */ /* 0x000e620008000a00 */
[----:B------:R-:W2:Y:S01]  /*0050*/  LDCU.64 UR4, c[0x0][0x380] ;  /* 0x00007000ff0477ac */ /* 0x000ea20008000a00 */
[----:B0-----:R-:W-:-:S05]  /*0060*/  IMAD R6, R3, UR6, R6 ;  /* 0x0000000603067c24 */ /* 0x001fca000f8e0206 */
[----:B-1----:R-:W-:-:S04]  /*0070*/  IADD3 R6, P0, PT, R6, UR8, RZ ;  /* 0x0000000806067c10 */ /* 0x002fc8000ff1e0ff */
[----:B------:R-:W-:Y:S02]  /*0080*/  IADD3.X R7, PT, PT, RZ, UR9, RZ, P0, !PT ;  /* 0x00000009ff077c10 */ /* 0x000fe400087fe4ff */
[----:B--2---:R-:W-:-:S04]  /*0090*/  ISETP.GE.U32.AND P0, PT, R6, UR4, PT ;  /* 0x0000000406007c0c */ /* 0x004fc8000bf06070 */
[----:B------:R-:W-:-:S13]  /*00a0*/  ISETP.GE.U32.AND.EX P0, PT, R7, UR5, PT, P0 ;  /* 0x0000000507007c0c */ /* 0x000fda000bf06100 */
[----:B------:R-:W-:Y:S05]  /*00b0*/  @P0 EXIT ;  /* 0x000000000000094d */ /* 0x000fea0003800000 */
[----:B------:R-:W-:-:S04]  /*00c0*/  ULOP3.LUT UR6, UR4, 0x1, URZ, 0xc0, !UPT ;  /* 0x0000000104067892 */ /* 0x000fc8000f8ec0ff */
[----:B------:R-:W-:-:S04]  /*00d0*/  UISETP.NE.U32.AND UP0, UPT, UR6, 0x1, UPT ;  /* 0x000000010600788c */ /* 0x000fc8000bf05070 */
[----:B------:R-:W-:-:S03]  /*00e0*/  UISETP.NE.U32.AND.EX UP0, UPT, URZ, URZ, UPT, UP0 ;  /* 0x000000ffff00728c */ /* 0x000fc6000bf05100 */
[----:B------:R-:W0:Y:S06]  /*00f0*/  LDCU.64 UR6, c[0x0][0x358] ;  /* 0x00006b00ff0677ac */ /* 0x000e2c0008000a00 */
[----:B------:R-:W-:Y:S05]  /*0100*/  BRA.U !UP0, `(.L_x_7) ;  /* 0x00000001082c7547 */ /* 0x000fea000b800000 */
[----:B------:R-:W0:Y:S01]  /*0110*/  LDC.64 R2, c[0x0][0x388] ;  /* 0x0000e200ff027b82 */ /* 0x000e220000000a00 */
[----:B------:R-:W-:Y:S01]  /*0120*/  USHF.R.U64 UR8, UR4, 0x1, UR5 ;  /* 0x0000000104087899 */ /* 0x000fe20008001205 */
[----:B------:R-:W-:Y:S01]  /*0130*/  HFMA2 R9, -RZ, RZ, 0, 0 ;  /* 0x00000000ff097431 */ /* 0x000fe200000001ff */
[----:B------:R-:W-:Y:S01]  /*0140*/  USHF.R.U32.HI UR9, URZ, 0x1, UR5 ;  /* 0x00000001ff097899 */ /* 0x000fe20008011605 */
[----:B------:R-:W-:-:S03]  /*0150*/  IMAD.MOV.U32 R8, RZ, RZ, 0x2 ;  /* 0x00000002ff087424 */ /* 0x000fc600078e00ff */
[----:B------:R-:W-:Y:S01]  /*0160*/  IMAD.U32 R6, RZ, RZ, UR8 ;  /* 0x00000008ff067e24 */ /* 0x000fe2000f8e00ff */
[----:B------:R-:W1:Y:S01]  /*0170*/  LDC.64 R4, c[0x0][0x390] ;  /* 0x0000e400ff047b82 */ /* 0x000e620000000a00 */
[----:B------:R-:W-:Y:S01]  /*0180*/  MOV R7, UR9 ;  /* 0x0000000900077c02 */ /* 0x000fe20008000f00 */
[----:B0-----:R-:W-:Y:S04]  /*0190*/  STG.E.64 desc[UR6][R2.64], R8 ;  /* 0x0000000802007986 */ /* 0x001fe8000c101b06 */
[----:B-1----:R-:W-:Y:S01]  /*01a0*/  STG.E.64 desc[UR6][R4.64], R6 ;  /* 0x0000000604007986 */ /* 0x002fe2000c101b06 */
[----:B------:R-:W-:Y:S05]  /*01b0*/  EXIT ;  /* 0x000000000000794d */ /* 0x000fea0003800000 */
.L_x_7:
[----:B------:R-:W-:Y:S01]  /*01c0*/  UIADD3 UR4, UP0, UPT, URZ, -UR4, URZ ;  /* 0x80000004ff047290 */ /* 0x000fe2000ff1e0ff */
[----:B------:R-:W-:Y:S01]  /*01d0*/  IMAD R0, R7, R6, RZ ;  /* 0x0000000607007224 */ /* 0x000fe200078e02ff */
[----:B------:R-:W-:Y:S02]  /*01e0*/  BSSY.RECONVERGENT B0, `(.L_x_8) ;  /* 0x0000013000007945 */ /* 0x000fe40003800200 */
[----:B------:R-:W-:Y:S01]  /*01f0*/  UIADD3.X UR5, UPT, UPT, URZ, ~UR5, URZ, UP0, !UPT ;  /* 0x80000005ff057290 */ /* 0x000fe200087fe4ff */
[----:B------:R-:W-:-:S05]  /*0200*/  IMAD R5, R6, R7, R0 ;  /* 0x0000000706057224 */ /* 0x000fca00078e0200 */
[----:B------:R-:W-:-:S04]  /*0210*/  IMAD.WIDE.U32 R2, R6, R6, UR4 ;  /* 0x0000000406027e25 */ /* 0x000fc8000f8e0006 */
[----:B------:R-:W-:Y:S01]  /*0220*/  IMAD.IADD R5, R3, 0x1, R5 ;  /* 0x0000000103057824 */ /* 0x000fe200078e0205 */
[----:B------:R-:W-:-:S04]  /*0230*/  MOV R4, R2 ;  /* 0x0000000200047202 */ /* 0x000fc80000000f00 */
[----:B------:R-:W1:Y:S02]  /*0240*/  I2F.U64 R0, R4 ;  /* 0x0000000400007312 */ /* 0x000e640000301000 */
[----:B-1----:R-:W-:-:S06]  /*0250*/  VIADD R8, R0, 0xf3000000 ;  /* 0xf300000000087836 */ /* 0x002fcc0000000000 */
[----:B------:R1:W2:Y:S01]  /*0260*/  MUFU.RSQ R9, R0 ;  /* 0x0000000000097308 */ /* 0x0002a20000001400 */
[----:B------:R-:W-:-:S13]  /*0270*/  ISETP.GT.U32.AND P0, PT, R8, 0x727fffff, PT ;  /* 0x727fffff0800780c */ /* 0x000fda0003f04070 */
[----:B-1----:R-:W-:Y:S05]  /*0280*/  @!P0 BRA `(.L_x_9) ;  /* 0x0000000000108947 */ /* 0x002fea0003800000 */
[----:B------:R-:W-:-:S07]  /*0290*/  MOV R13, 0x2b0 ;  /* 0x000002b0000d7802 */ /* 0x000fce0000000f00 */
[----:B0-2---:R-:W-:Y:S05]  /*02a0*/  CALL.REL.NOINC `($__internal_0_$__cuda_sm20_sqrt_rn_f32_slowpath) ;  /* 0x0000000000887944 */ /* 0x005fea0003c00000 */
[----:B------:R-:W-:Y:S01]  /*02b0*/  MOV R8, R0 ;  /* 0x0000000000087202 */ /* 0x000fe20000000f00 */
[----:B------:R-:W-:Y:S06]  /*02c0*/  BRA `(.L_x_10) ;  /* 0x0000000000107947 */ /* 0x000fec0003800000 */
.L_x_9:
[----:B--2---:R-:W-:Y:S01]  /*02d0*/  FMUL.FTZ R11, R0, R9 ;  /* 0x00000009000b7220 */ /* 0x004fe20000410000 */
[----:B------:R-:W-:-:S03]  /*02e0*/  FMUL.FTZ R8, R9, 0.5 ;  /* 0x3f00000009087820 */ /* 0x000fc60000410000 */
[----:B------:R-:W-:-:S04]  /*02f0*/  FFMA R0, -R11, R11, R0 ;  /* 0x0000000b0b007223 */ /* 0x000fc80000000100 */
[----:B------:R-:W-:-:S07]  /*0300*/  FFMA R8, R0, R8, R11 ;  /* 0x0000000800087223 */ /* 0x000fce000000000b */
.L_x_10:
[----:B0-----:R-:W-:Y:S05]  /*0310*/  BSYNC.RECONVERGENT B0 ;  /* 0x0000000000007941 */ /* 0x001fea0003800200 */
.L_x_8:
[----:B------:R-:W0:Y:S02]  /*0320*/  F2I.U64.TRUNC R8, R8 ;  /* 0x0000000800087311 */ /* 0x000e24000020d800 */
[-C--:B0-----:R-:W-:Y:S02]  /*0330*/  IMAD R3, R9, R8.reuse, RZ ;  /* 0x0000000809037224 */ /* 0x081fe400078e02ff */
[----:B------:R-:W-:-:S04]  /*0340*/  IMAD.WIDE.U32 R10, R8, R8, RZ ;  /* 0x00000008080a7225 */ /* 0x000fc800078e00ff */
[----:B------:R-:W-:Y:S01]  /*0350*/  IMAD R3, R8, R9, R3 ;  /* 0x0000000908037224 */ /* 0x000fe200078e0203 */
[----:B------:R-:W-:-:S04]  /*0360*/  ISETP.NE.U32.AND P0, PT, R10, R2, PT ;  /* 0x000000020a00720c */ /* 0x000fc80003f05070 */
[----:B------:R-:W-:-:S04]  /*0370*/  IADD3 R11, PT, PT, R11, R3, RZ ;  /* 0x000000030b0b7210 */ /* 0x000fc80007ffe0ff */
[----:B------:R-:W-:-:S13]  /*0380*/  ISETP.NE.AND.EX P0, PT, R11, R5, PT, P0 ;  /* 0x000000050b00720c */ /* 0x000fda0003f05300 */
[----:B------:R-:W-:Y:S05]  /*0390*/  @P0 EXIT ;  /* 0x000000000000094d */ /* 0x000fea0003800000 */
[----:B------:R-:W0:Y:S01]  /*03a0*/  LDCU.64 UR4, c[0x0][0x380] ;  /* 0x00007000ff0477ac */ /* 0x000e220008000a00 */
[CC--:B------:R-:W-:Y:S02]  /*03b0*/  IADD3 R4, P0, PT, -R8.reuse, R6.reuse, RZ ;  /* 0x0000000608047210 */ /* 0x0c0fe40007f1e1ff */
[----:B------:R-:W-:-:S03]  /*03c0*/  IADD3 R10, P1, PT, R8, R6, RZ ;  /* 0x00000006080a7210 */ /* 0x000fc60007f3e0ff */
[----:B------:R-:W-:Y:S01]  /*03d0*/  IMAD.X R5, R7, 0x1, ~R9, P0 ;  /* 0x0000000107057824 */ /* 0x000fe200000e0e09 */
[----:B------:R-:W-:Y:S01]  /*03e0*/  IADD3.X R11, PT, PT, R9, R7, RZ, P1, !PT ;  /* 0x00000007090b7210 */ /* 0x000fe20000ffe4ff */
[----:B------:R-:W-:Y:S01]  /*03f0*/  IMAD.WIDE.U32 R2, R4, R10, RZ ;  /* 0x0000000a04027225 */ /* 0x000fe200078e00ff */
[----:B------:R-:W-:-:S03]  /*0400*/  ISETP.LE.U32.AND P0, PT, R6, R8, PT ;  /* 0x000000080600720c */ /* 0x000fc60003f03070 */
[----:B------:R-:W-:-:S04]  /*0410*/  IMAD R13, R5, R10, RZ ;  /* 0x0000000a050d7224 */ /* 0x000fc800078e02ff */
[----:B------:R-:W-:Y:S01]  /*0420*/  IMAD R13, R11, R4, R13 ;  /* 0x000000040b0d7224 */ /* 0x000fe200078e020d */
[----:B0-----:R-:W-:-:S04]  /*0430*/  ISETP.NE.U32.AND P1, PT, R2, UR4, PT ;  /* 0x0000000402007c0c */ /* 0x001fc8000bf25070 */
[----:B------:R-:W-:-:S04]  /*0440*/  IADD3 R2, PT, PT, R3, R13, RZ ;  /* 0x0000000d03027210 */ /* 0x000fc80007ffe0ff */
[----:B------:R-:W-:-:S04]  /*0450*/  ISETP.NE.AND.EX P1, PT, R2, UR5, PT, P1 ;  /* 0x0000000502007c0c */ /* 0x000fc8000bf25310 */
[----:B------:R-:W-:-:S13]  /*0460*/  ISETP.LE.U32.OR.EX P0, PT, R7, R9, P1, P0 ;  /* 0x000000090700720c */ /* 0x000fda0000f03500 */
[----:B------:R-:W-:Y:S05]  /*0470*/  @P0 EXIT ;  /* 0x000000000000094d */ /* 0x000fea0003800000 */
[----:B------:R-:W0:Y:S08]  /*0480*/  LDC.64 R2, c[0x0][0x388] ;  /* 0x0000e200ff027b82 */ /* 0x000e300000000a00 */
[----:B------:R-:W1:Y:S01]  /*0490*/  LDC.64 R6, c[0x0][0x390] ;  /* 0x0000e400ff067b82 */ /* 0x000e620000000a00 */
[----:B0-----:R-:W-:Y:S04]  /*04a0*/  STG.E.64 desc[UR6][R2.64], R4 ;  /* 0x0000000402007986 */ /* 0x001fe8000c101b06 */
[----:B-1----:R-:W-:Y:S01]  /*04b0*/  STG.E.64 desc[UR6][R6.64], R10 ;  /* 0x0000000a06007986 */ /* 0x002fe2000c101b06 */
[----:B------:R-:W-:Y:S05]  /*04c0*/  EXIT ;  /* 0x000000000000794d */ /* 0x000fea0003800000 */
        .weak           $__internal_0_$__cuda_sm20_sqrt_rn_f32_slowpath
        .type           $__internal_0_$__cuda_sm20_sqrt_rn_f32_slowpath,@function
        .size           $__internal_0_$__cuda_sm20_sqrt_rn_f32_slowpath,(.L_x_13 - $__internal_0_$__cuda_sm20_sqrt_rn_f32_slowpath)
$__internal_0_$__cuda_sm20_sqrt_rn_f32_slowpath:
[----:B------:R-:W-:-:S13]  /*04d0*/  LOP3.LUT P0, RZ, R0, 0x7fffffff, RZ, 0xc0, !PT ;  /* 0x7fffffff00ff7812 */ /* 0x000fda000780c0ff */
[----:B------:R-:W-:Y:S01]  /*04e0*/  @!P0 IMAD.MOV.U32 R8, RZ, RZ, R0 ;  /* 0x000000ffff088224 */ /* 0x000fe200078e0000 */
[----:B------:R-:W-:Y:S06]  /*04f0*/  @!P0 BRA `(.L_x_11) ;  /* 0x0000000000408947 */ /* 0x000fec0003800000 */
[----:B------:R-:W-:-:S13]  /*0500*/  FSETP.GEU.FTZ.AND P0, PT, R0, RZ, PT ;  /* 0x000000ff0000720b */ /* 0x000fda0003f1e000 */
[----:B------:R-:W-:Y:S01]  /*0510*/  @!P0 MOV R8, 0x7fffffff ;  /* 0x7fffffff00088802 */ /* 0x000fe20000000f00 */
[----:B------:R-:W-:Y:S06]  /*0520*/  @!P0 BRA `(.L_x_11) ;  /* 0x0000000000348947 */ /* 0x000fec0003800000 */
[----:B------:R-:W-:-:S13]  /*0530*/  FSETP.GTU.FTZ.AND P0, PT, |R0|, +INF , PT ;  /* 0x7f8000000000780b */ /* 0x000fda0003f1c200 */
[----:B------:R-:W-:Y:S01]  /*0540*/  @P0 FADD.FTZ R8, R0, 1 ;  /* 0x3f80000000080421 */ /* 0x000fe20000010000 */
[----:B------:R-:W-:Y:S06]  /*0550*/  @P0 BRA `(.L_x_11) ;  /* 0x0000000000280947 */ /* 0x000fec0003800000 */
[----:B------:R-:W-:-:S13]  /*0560*/  FSETP.NEU.FTZ.AND P0, PT, |R0|, +INF , PT ;  /* 0x7f8000000000780b */ /* 0x000fda0003f1d200 */
[----:B------:R-:W-:-:S04]  /*0570*/  @P0 FFMA R9, R0, 1.84467440737095516160e+19, RZ ;  /* 0x5f80000000090823 */ /* 0x000fc800000000ff */
[----:B------:R-:W0:Y:S02]  /*0580*/  @P0 MUFU.RSQ R8, R9 ;  /* 0x0000000900080308 */ /* 0x000e240000001400 */
[----:B0-----:R-:W-:Y:S01]  /*0590*/  @P0 FMUL.FTZ R10, R9, R8 ;  /* 0x00000008090a0220 */ /* 0x001fe20000410000 */
[----:B------:R-:W-:Y:S01]  /*05a0*/  @P0 FMUL.FTZ R12, R8, 0.5 ;  /* 0x3f000000080c0820 */ /* 0x000fe20000410000 */
[----:B------:R-:W-:Y:S02]  /*05b0*/  @!P0 MOV R8, R0 ;  /* 0x0000000000088202 */ /* 0x000fe40000000f00 */
[----:B------:R-:W-:-:S04]  /*05c0*/  @P0 FADD.FTZ R11, -R10, -RZ ;  /* 0x800000ff0a0b0221 */ /* 0x000fc80000010100 */
[----:B------:R-:W-:-:S04]  /*05d0*/  @P0 FFMA R11, R10, R11, R9 ;  /* 0x0000000b0a0b0223 */ /* 0x000fc80000000009 */
[----:B------:R-:W-:-:S04]  /*05e0*/  @P0 FFMA R11, R11, R12, R10 ;  /* 0x0000000c0b0b0223 */ /* 0x000fc8000000000a */
[----:B------:R-:W-:-:S07]  /*05f0*/  @P0 FMUL.FTZ R8, R11, 2.3283064365386962891e-10 ;  /* 0x2f8000000b080820 */ /* 0x000fce0000410000 */
.L_x_11:
[----:B------:R-:W-:Y:S02]  /*0600*/  HFMA2 R9, -RZ, RZ, 0, 0 ;  /* 0x00000000ff097431 */ /* 0x000fe400000001ff */
[----:B------:R-:W-:Y:S01]  /*0610*/  IMAD.MOV.U32 R0, RZ, RZ, R8 ;  /* 0x000000ffff007224 */ /* 0x000fe200078e0008 */
[----:B------:R-:W-:-:S04]  /*0620*/  MOV R8, R13 ;  /* 0x0000000d00087202 */ /* 0x000fc80000000f00 */
[----:B------:R-:W-:Y:S05]  /*0630*/  RET.REL.NODEC R8 `(_Z20fermat_factorizationmPmS_mPi) ;  /* 0xfffffff808707950 */ /* 0x000fea0003c3ffff */
.L_x_12:
        /* <DEDUP_REMOVED lines=12> */
.L_x_13:


//--------------------- .nv.shared.reserved.0     --------------------------
	.section	.nv.shared.reserved.0,"aw",@nobits
	.weak		__nv_reservedSMEM_offset_0_alias
	.size		__nv_reservedSMEM_offset_0_alias, 0, 64
	.other		__nv_reservedSMEM_offset_0_alias,@"STO_CUDA_RESERVED_SHARED STV_DEFAULT"
__nv_reservedSMEM_offset_0_alias:
	.zero		0
	.zero		64


//--------------------- .nv.constant0._Z10bytes_longPKcPji --------------------------
	.section	.nv.constant0._Z10bytes_longPKcPji,"a",@progbits
	.sectionflags	@""
	.align	4
.nv.constant0._Z10bytes_longPKcPji:
	.zero		916


//--------------------- .nv.constant0._Z10long_bytesPKjPci --------------------------
	.section	.nv.constant0._Z10long_bytesPKjPci,"a",@progbits
	.sectionflags	@""
	.align	4
.nv.constant0._Z10long_bytesPKjPci:
	.zero		916


//--------------------- .nv.constant0._Z11big_productPjS_S_i --------------------------
	.section	.nv.constant0._Z11big_productPjS_S_i,"a",@progbits
	.sectionflags	@""
	.align	4
.nv.constant0._Z11big_productPjS_S_i:
	.zero		924


//--------------------- .nv.constant0._Z20fermat_factorizationmPmS_mPi --------------------------
	.section	.nv.constant0._Z20fermat_factorizationmPmS_mPi,"a",@progbits
	.sectionflags	@""
	.align	4
.nv.constant0._Z20fermat_factorizationmPmS_mPi:
	.zero		936


//--------------------- SYMBOLS --------------------------

	.type		.nv.reservedSmem.offset0,@object
	.size		.nv.reservedSmem.offset0,0x4
